//
// Generated by NVIDIA NVVM Compiler
//
// Compiler Build ID: CL-36424714
// Cuda compilation tools, release 13.0, V13.0.88
// Based on NVVM 20.0.0
//

.version 9.0
.target sm_100
.address_size 64

	// .globl	_Z9helloCUDAv
.extern .func  (.param .b32 func_retval0) vprintf
(
	.param .b64 vprintf_param_0,
	.param .b64 vprintf_param_1
)
;
.global .align 1 .b8 $str[41] = {72, 101, 108, 108, 111, 44, 32, 87, 111, 114, 108, 100, 33, 32, 73, 39, 109, 32, 116, 104, 114, 101, 97, 100, 32, 37, 100, 32, 105, 110, 32, 98, 108, 111, 99, 107, 32, 37, 100, 10};

.visible .entry _Z9helloCUDAv()
{
	.local .align 8 .b8 	__local_depot0[8];
	.reg .b64 	%SP;
	.reg .b64 	%SPL;
	.reg .b32 	%r<5>;
	.reg .b64 	%rd<5>;

	mov.u64 	%SPL, __local_depot0;
	cvta.local.u64 	%SP, %SPL;
	add.u64 	%rd1, %SP, 0;
	add.u64 	%rd2, %SPL, 0;
	mov.u32 	%r1, %tid.x;
	mov.u32 	%r2, %ctaid.x;
	st.local.v2.u32 	[%rd2], {%r1, %r2};
	mov.u64 	%rd3, $str;
	cvta.global.u64 	%rd4, %rd3;
	{ // callseq 0, 0
	.param .b64 param0;
	st.param.b64 	[param0], %rd4;
	.param .b64 param1;
	st.param.b64 	[param1], %rd1;
	.param .b32 retval0;
	call.uni (retval0), 
	vprintf, 
	(
	param0, 
	param1
	);
	ld.param.b32 	%r3, [retval0];
	} // callseq 0
	ret;

}


// ===== COMPILED SASS (sm_100) =====

	.target	sm_100

	.elftype	@"ET_EXEC"


//--------------------- .note.nv.tkinfo           --------------------------
	.section	.note.nv.tkinfo,"",@"SHT_NOTE"
	.sectionflags	@"SHF_NOTE_NV_TKINFO"
	.tkinfo
        /*0018*/ 	.word	0x00000002
        /*0030*/ 	.string	""
        /*0030*/ 	.string	"ptxas"
        /*0030*/ 	.string	"Cuda compilation tools, release 13.0, V13.0.88"
        /*0030*/ 	.string	"Build cuda_13.0.r13.0/compiler.36424714_0"
        /*0030*/ 	.string	"-arch sm_100 -m 64 "



//--------------------- .note.nv.cuinfo           --------------------------
	.section	.note.nv.cuinfo,"",@"SHT_NOTE"
	.sectionflags	@"SHF_NOTE_NV_CUINFO"
        /*0018*/ 	.short	0x0002
        /*001a*/ 	.short	0x0064
        /*001c*/ 	.short	0x0082
	.zero		2


//--------------------- .nv.info                  --------------------------
	.section	.nv.info,"",@"SHT_CUDA_INFO"
	.align	4


	//----- nvinfo : EIATTR_REGCOUNT
	.align		4
        /*0000*/ 	.byte	0x04, 0x2f
        /*0002*/ 	.short	(.L_2 - .L_1)
	.align		4
.L_1:
        /*0004*/ 	.word	index@(_Z9helloCUDAv)
        /*0008*/ 	.word	0x00000018


	//----- nvinfo : EIATTR_FRAME_SIZE
	.align		4
.L_2:
        /*000c*/ 	.byte	0x04, 0x11
        /*000e*/ 	.short	(.L_4 - .L_3)
	.align		4
.L_3:
        /*0010*/ 	.word	index@(_Z9helloCUDAv)
        /*0014*/ 	.word	0x00000008


	//----- nvinfo : EIATTR_MIN_STACK_SIZE
	.align		4
.L_4:
        /*0018*/ 	.byte	0x04, 0x12
        /*001a*/ 	.short	(.L_6 - .L_5)
	.align		4
.L_5:
        /*001c*/ 	.word	index@(_Z9helloCUDAv)
        /*0020*/ 	.word	0x00000008
.L_6:


//--------------------- .nv.compat                --------------------------
	.section	.nv.compat,"",@"SHT_CUDA_COMPAT_INFO"
	.align	4
        /*0000*/ 	.byte	0x02, 0x09, 0x00, 0x00, 0x02, 0x02, 0x01, 0x00, 0x02, 0x05, 0x05, 0x00, 0x03, 0x07, 0x01, 0x01
        /*0010*/ 	.byte	0x02, 0x03, 0x00, 0x00, 0x02, 0x06, 0x01, 0x00, 0x04, 0x0b, 0x08, 0x00, 0x09, 0x00, 0x00, 0x00
        /*0020*/ 	.byte	0x00, 0x00, 0x00, 0x00


//--------------------- .nv.info._Z9helloCUDAv    --------------------------
	.section	.nv.info._Z9helloCUDAv,"",@"SHT_CUDA_INFO"
	.sectionflags	@""
	.align	4


	//----- nvinfo : EIATTR_CUDA_API_VERSION
	.align		4
        /*0000*/ 	.byte	0x04, 0x37
        /*0002*/ 	.short	(.L_8 - .L_7)
.L_7:
        /*0004*/ 	.word	0x00000082


	//----- nvinfo : EIATTR_SPARSE_MMA_MASK
	.align		4
.L_8:
        /*0008*/ 	.byte	0x03, 0x50
        /*000a*/ 	.short	0x0000


	//----- nvinfo : EIATTR_MAXREG_COUNT
	.align		4
        /*000c*/ 	.byte	0x03, 0x1b
        /*000e*/ 	.short	0x00ff


	//----- nvinfo : EIATTR_EXTERNS
	.align		4
        /*0010*/ 	.byte	0x04, 0x0f
        /*0012*/ 	.short	(.L_10 - .L_9)


	//   ....[0]....
	.align		4
.L_9:
        /*0014*/ 	.word	index@(vprintf)


	//----- nvinfo : EIATTR_MERCURY_ISA_VERSION
	.align		4
.L_10:
        /*0018*/ 	.byte	0x03, 0x5f
        /*001a*/ 	.short	0x0101


	//----- nvinfo : EIATTR_VRC_CTA_INIT_COUNT
	.align		4
        /*001c*/ 	.byte	0x02, 0x4a
	.zero		1
	.zero		1


	//----- nvinfo : EIATTR_SYSCALL_OFFSETS
	.align		4
        /*0020*/ 	.byte	0x04, 0x46
        /*0022*/ 	.short	(.L_12 - .L_11)


	//   ....[0]....
.L_11:
        /*0024*/ 	.word	0x000000f0


	//----- nvinfo : EIATTR_EXIT_INSTR_OFFSETS
	.align		4
.L_12:
        /*0028*/ 	.byte	0x04, 0x1c
        /*002a*/ 	.short	(.L_14 - .L_13)


	//   ....[0]....
.L_13:
        /*002c*/ 	.word	0x00000100


	//----- nvinfo : EIATTR_SW_WAR
	.align		4
.L_14:
        /*0030*/ 	.byte	0x04, 0x36
        /*0032*/ 	.short	(.L_16 - .L_15)
.L_15:
        /*0034*/ 	.word	0x00000008
.L_16:


//--------------------- .nv.callgraph             --------------------------
	.section	.nv.callgraph,"",@"SHT_CUDA_CALLGRAPH"
	.align	4
	.sectionentsize	8
	.align		4
        /*0000*/ 	.word	0x00000000
	.align		4
        /*0004*/ 	.word	0xffffffff
	.align		4
        /*0008*/ 	.word	index@(_Z9helloCUDAv)
	.align		4
        /*000c*/ 	.word	index@(vprintf)
	.align		4
        /*0010*/ 	.word	0x00000000
	.align		4
        /*0014*/ 	.word	0xfffffffe
	.align		4
        /*0018*/ 	.word	0x00000000
	.align		4
        /*001c*/ 	.word	0xfffffffd
	.align		4
        /*0020*/ 	.word	0x00000000
	.align		4
        /*0024*/ 	.word	0xfffffffc


//--------------------- .nv.constant4             --------------------------
	.section	.nv.constant4,"a",@progbits
	.align	8
	.align		8
.nv.constant4:
        /*0000*/ 	.dword	vprintf
	.align		8
        /*0008*/ 	.dword	$str


//--------------------- .text._Z9helloCUDAv       --------------------------
	.section	.text._Z9helloCUDAv,"ax",@progbits
	.align	128
        .global         _Z9helloCUDAv
        .type           _Z9helloCUDAv,@function
        .size           _Z9helloCUDAv,(.L_x_2 - _Z9helloCUDAv)
        .other          _Z9helloCUDAv,@"STO_CUDA_ENTRY STV_DEFAULT"
_Z9helloCUDAv:
.text._Z9helloCUDAv:
[----:B------:R-:W0:Y:S01]  /*0000*/  LDC R1, c[0x0][0x37c] ;  /* 0x0000df00ff017b82 */ /* 0x000e220000000800 */
[----:B------:R-:W1:Y:S01]  /*0010*/  S2R R8, SR_TID.X ;  /* 0x0000000000087919 */ /* 0x000e620000002100 */
[----:B0-----:R-:W-:Y:S01]  /*0020*/  VIADD R1, R1, 0xfffffff8 ;  /* 0xfffffff801017836 */ /* 0x001fe20000000000 */
[----:B------:R-:W-:Y:S01]  /*0030*/  MOV R0, 0x0 ;  /* 0x0000000000007802 */ /* 0x000fe20000000f00 */
[----:B------:R-:W0:Y:S01]  /*0040*/  LDCU UR4, c[0x0][0x2f8] ;  /* 0x00005f00ff0477ac */ /* 0x000e220008000800 */
[----:B------:R-:W1:Y:S03]  /*0050*/  S2R R9, SR_CTAID.X ;  /* 0x0000000000097919 */ /* 0x000e660000002500 */
[----:B------:R2:W3:Y:S01]  /*0060*/  LDC.64 R2, c[0x4][R0] ;  /* 0x0100000000027b82 */ /* 0x0004e20000000a00 */
[----:B------:R-:W4:Y:S01]  /*0070*/  LDCU.64 UR6, c[0x4][0x8] ;  /* 0x01000100ff0677ac */ /* 0x000f220008000a00 */
[----:B------:R-:W5:Y:S01]  /*0080*/  LDCU UR5, c[0x0][0x2fc] ;  /* 0x00005f80ff0577ac */ /* 0x000f620008000800 */
[----:B0-----:R-:W-:Y:S01]  /*0090*/  IADD3 R6, P0, PT, R1, UR4, RZ ;  /* 0x0000000401067c10 */ /* 0x001fe2000ff1e0ff */
[----:B----4-:R-:W-:Y:S01]  /*00a0*/  IMAD.U32 R4, RZ, RZ, UR6 ;  /* 0x00000006ff047e24 */ /* 0x010fe2000f8e00ff */
[----:B------:R-:W-:-:S03]  /*00b0*/  MOV R5, UR7 ;  /* 0x0000000700057c02 */ /* 0x000fc60008000f00 */
[----:B-----5:R-:W-:Y:S01]  /*00c0*/  IMAD.X R7, RZ, RZ, UR5, P0 ;  /* 0x00000005ff077e24 */ /* 0x020fe200080e06ff */
[----:B-1----:R2:W-:Y:S07]  /*00d0*/  STL.64 [R1], R8 ;  /* 0x0000000801007387 */ /* 0x0025ee0000100a00 */
[----:B------:R-:W-:-:S07]  /*00e0*/  LEPC R20, `(.L_x_0) ;  /* 0x000000001014794e */ /* 0x000fce0000000000 */
[----:B--23--:R-:W-:Y:S05]  /*00f0*/  CALL.ABS.NOINC R2 ;  /* 0x0000000002007343 */ /* 0x00cfea0003c00000 */
.L_x_0:
[----:B------:R-:W-:Y:S05]  /*0100*/  EXIT ;  /* 0x000000000000794d */ /* 0x000fea0003800000 */
.L_x_1:
[----:B------:R-:W-:-:S00]  /*0110*/  BRA `(.L_x_1) ;  /* 0xfffffffc00fc7947 */ /* 0x000fc0000383ffff */
[----:B------:R-:W-:-:S00]  /*0120*/  NOP ;  /* 0x0000000000007918 */ /* 0x000fc00000000000 */
        /* <DEDUP_REMOVED lines=13> */
.L_x_2:


//--------------------- .nv.global.init           --------------------------
	.section	.nv.global.init,"aw",@progbits
.nv.global.init:
	.type		$str,@object
	.size		$str,(.L_0 - $str)
$str:
        /*0000*/ 	.byte	0x48, 0x65, 0x6c, 0x6c, 0x6f, 0x2c, 0x20, 0x57, 0x6f, 0x72, 0x6c, 0x64, 0x21, 0x20, 0x49, 0x27
        /*0010*/ 	.byte	0x6d, 0x20, 0x74, 0x68, 0x72, 0x65, 0x61, 0x64, 0x20, 0x25, 0x64, 0x20, 0x69, 0x6e, 0x20, 0x62
        /*0020*/ 	.byte	0x6c, 0x6f, 0x63, 0x6b, 0x20, 0x25, 0x64, 0x0a, 0x00
.L_0:


//--------------------- .nv.shared.reserved.0     --------------------------
	.section	.nv.shared.reserved.0,"aw",@nobits
	.weak		__nv_reservedSMEM_offset_0_alias
	.size		__nv_reservedSMEM_offset_0_alias, 0, 64
	.other		__nv_reservedSMEM_offset_0_alias,@"STO_CUDA_RESERVED_SHARED STV_DEFAULT"
__nv_reservedSMEM_offset_0_alias:
	.zero		0
	.zero		64


//--------------------- .nv.constant0._Z9helloCUDAv --------------------------
	.section	.nv.constant0._Z9helloCUDAv,"a",@progbits
	.sectionflags	@""
	.align	4
.nv.constant0._Z9helloCUDAv:
	.zero		896


//--------------------- SYMBOLS --------------------------

	.type		.nv.reservedSmem.offset0,@object
	.size		.nv.reservedSmem.offset0,0x4
	.type		vprintf,@function
